//
// Generated by NVIDIA NVVM Compiler
//
// Compiler Build ID: CL-36424714
// Cuda compilation tools, release 13.0, V13.0.88
// Based on NVVM 20.0.0
//

.version 9.0
.target sm_100
.address_size 64

	// .globl	_Z9addKerneliPKiPiS1_

.visible .entry _Z9addKerneliPKiPiS1_(
	.param .u32 _Z9addKerneliPKiPiS1__param_0,
	.param .u64 .ptr .align 1 _Z9addKerneliPKiPiS1__param_1,
	.param .u64 .ptr .align 1 _Z9addKerneliPKiPiS1__param_2,
	.param .u64 .ptr .align 1 _Z9addKerneliPKiPiS1__param_3
)
{
	.reg .pred 	%p<4>;
	.reg .b32 	%r<16>;
	.reg .b64 	%rd<9>;

	ld.param.u32 	%r6, [_Z9addKerneliPKiPiS1__param_0];
	ld.param.u64 	%rd4, [_Z9addKerneliPKiPiS1__param_1];
	ld.param.u64 	%rd5, [_Z9addKerneliPKiPiS1__param_2];
	ld.param.u64 	%rd6, [_Z9addKerneliPKiPiS1__param_3];
	cvta.to.global.u64 	%rd1, %rd6;
	mov.u32 	%r7, %ctaid.x;
	mov.u32 	%r1, %ntid.x;
	mov.u32 	%r8, %tid.x;
	mad.lo.s32 	%r15, %r7, %r1, %r8;
	setp.ge.s32 	%p1, %r15, %r6;
	@%p1 bra 	$L__BB0_5;
	cvta.to.global.u64 	%rd2, %rd5;
	mov.u32 	%r9, %nctaid.x;
	mul.lo.s32 	%r3, %r9, %r1;
	cvta.to.global.u64 	%rd3, %rd4;
$L__BB0_2:
	bar.sync 	0;
$L__BB0_3:
	atom.global.exch.b32 	%r10, [%rd1], 1;
	setp.ne.s32 	%p2, %r10, 0;
	@%p2 bra 	$L__BB0_3;
	mul.wide.s32 	%rd7, %r15, 4;
	add.s64 	%rd8, %rd3, %rd7;
	ld.global.u32 	%r11, [%rd8];
	ld.global.u32 	%r12, [%rd2];
	add.s32 	%r13, %r12, %r11;
	st.global.u32 	[%rd2], %r13;
	membar.sys;
	atom.global.exch.b32 	%r14, [%rd1], 0;
	add.s32 	%r15, %r15, %r3;
	setp.lt.s32 	%p3, %r15, %r6;
	@%p3 bra 	$L__BB0_2;
$L__BB0_5:
	ret;

}
	// .globl	_Z9maxKerneliPiS_
.visible .entry _Z9maxKerneliPiS_(
	.param .u32 _Z9maxKerneliPiS__param_0,
	.param .u64 .ptr .align 1 _Z9maxKerneliPiS__param_1,
	.param .u64 .ptr .align 1 _Z9maxKerneliPiS__param_2
)
{
	.reg .pred 	%p<14>;
	.reg .b32 	%r<25>;
	.reg .b64 	%rd<11>;

	ld.param.u32 	%r7, [_Z9maxKerneliPiS__param_0];
	ld.param.u64 	%rd7, [_Z9maxKerneliPiS__param_1];
	ld.param.u64 	%rd8, [_Z9maxKerneliPiS__param_2];
	cvta.to.global.u64 	%rd1, %rd7;
	cvta.to.global.u64 	%rd2, %rd8;
	mov.u32 	%r8, %ctaid.x;
	mov.u32 	%r1, %ntid.x;
	mov.u32 	%r9, %tid.x;
	mad.lo.s32 	%r24, %r8, %r1, %r9;
	setp.ge.s32 	%p4, %r24, %r7;
	@%p4 bra 	$L__BB1_18;
	add.s32 	%r3, %r7, -1;
	mov.u32 	%r10, %nctaid.x;
	mul.lo.s32 	%r4, %r10, %r1;
$L__BB1_2:
	setp.lt.s32 	%p5, %r24, 1;
	@%p5 bra 	$L__BB1_8;
	add.s32 	%r11, %r24, -1;
	mul.wide.u32 	%rd9, %r11, 4;
	add.s64 	%rd3, %rd2, %rd9;
	add.s64 	%rd4, %rd1, %rd9;
$L__BB1_4:
	atom.relaxed.global.cas.b32 	%r12, [%rd3], 0, 1;
	setp.eq.s32 	%p1, %r12, 0;
	setp.ne.s32 	%p6, %r12, 0;
	@%p6 bra 	$L__BB1_6;
	ld.global.u32 	%r13, [%rd4];
	max.s32 	%r14, %r24, %r13;
	st.global.u32 	[%rd4], %r14;
$L__BB1_6:
	membar.sys;
	not.pred 	%p7, %p1;
	@%p7 bra 	$L__BB1_4;
	atom.global.exch.b32 	%r15, [%rd3], 0;
$L__BB1_8:
	mul.wide.s32 	%rd10, %r24, 4;
	add.s64 	%rd5, %rd2, %rd10;
	add.s64 	%rd6, %rd1, %rd10;
$L__BB1_9:
	atom.relaxed.global.cas.b32 	%r16, [%rd5], 0, 1;
	setp.eq.s32 	%p2, %r16, 0;
	setp.ne.s32 	%p8, %r16, 0;
	@%p8 bra 	$L__BB1_11;
	ld.global.u32 	%r17, [%rd6];
	max.s32 	%r18, %r24, %r17;
	st.global.u32 	[%rd6], %r18;
$L__BB1_11:
	membar.sys;
	not.pred 	%p9, %p2;
	@%p9 bra 	$L__BB1_9;
	atom.global.exch.b32 	%r19, [%rd5], 0;
	setp.ge.s32 	%p10, %r24, %r3;
	@%p10 bra 	$L__BB1_17;
$L__BB1_13:
	atom.relaxed.global.cas.b32 	%r20, [%rd5+4], 0, 1;
	setp.eq.s32 	%p3, %r20, 0;
	setp.ne.s32 	%p11, %r20, 0;
	@%p11 bra 	$L__BB1_15;
	ld.global.u32 	%r21, [%rd6+4];
	max.s32 	%r22, %r24, %r21;
	st.global.u32 	[%rd6+4], %r22;
$L__BB1_15:
	membar.sys;
	not.pred 	%p12, %p3;
	@%p12 bra 	$L__BB1_13;
	atom.global.exch.b32 	%r23, [%rd5+4], 0;
$L__BB1_17:
	add.s32 	%r24, %r24, %r4;
	setp.lt.s32 	%p13, %r24, %r7;
	@%p13 bra 	$L__BB1_2;
$L__BB1_18:
	ret;

}


// ===== COMPILED SASS (sm_100) =====

	.target	sm_100

	.elftype	@"ET_EXEC"


//--------------------- .note.nv.tkinfo           --------------------------
	.section	.note.nv.tkinfo,"",@"SHT_NOTE"
	.sectionflags	@"SHF_NOTE_NV_TKINFO"
	.tkinfo
        /*0018*/ 	.word	0x00000002
        /*0030*/ 	.string	""
        /*0030*/ 	.string	"ptxas"
        /*0030*/ 	.string	"Cuda compilation tools, release 13.0, V13.0.88"
        /*0030*/ 	.string	"Build cuda_13.0.r13.0/compiler.36424714_0"
        /*0030*/ 	.string	"-arch sm_100 -m 64 "



//--------------------- .note.nv.cuinfo           --------------------------
	.section	.note.nv.cuinfo,"",@"SHT_NOTE"
	.sectionflags	@"SHF_NOTE_NV_CUINFO"
        /*0018*/ 	.short	0x0002
        /*001a*/ 	.short	0x0064
        /*001c*/ 	.short	0x0082
	.zero		2


//--------------------- .nv.info                  --------------------------
	.section	.nv.info,"",@"SHT_CUDA_INFO"
	.align	4


	//----- nvinfo : EIATTR_REGCOUNT
	.align		4
        /*0000*/ 	.byte	0x04, 0x2f
        /*0002*/ 	.short	(.L_1 - .L_0)
	.align		4
.L_0:
        /*0004*/ 	.word	index@(_Z9addKerneliPKiPiS1_)
        /*0008*/ 	.word	0x0000000e


	//----- nvinfo : EIATTR_FRAME_SIZE
	.align		4
.L_1:
        /*000c*/ 	.byte	0x04, 0x11
        /*000e*/ 	.short	(.L_3 - .L_2)
	.align		4
.L_2:
        /*0010*/ 	.word	index@(_Z9addKerneliPKiPiS1_)
        /*0014*/ 	.word	0x00000000


	//----- nvinfo : EIATTR_REGCOUNT
	.align		4
.L_3:
        /*0018*/ 	.byte	0x04, 0x2f
        /*001a*/ 	.short	(.L_5 - .L_4)
	.align		4
.L_4:
        /*001c*/ 	.word	index@(_Z9maxKerneliPiS_)
        /*0020*/ 	.word	0x0000000e


	//----- nvinfo : EIATTR_FRAME_SIZE
	.align		4
.L_5:
        /*0024*/ 	.byte	0x04, 0x11
        /*0026*/ 	.short	(.L_7 - .L_6)
	.align		4
.L_6:
        /*0028*/ 	.word	index@(_Z9maxKerneliPiS_)
        /*002c*/ 	.word	0x00000000


	//----- nvinfo : EIATTR_MIN_STACK_SIZE
	.align		4
.L_7:
        /*0030*/ 	.byte	0x04, 0x12
        /*0032*/ 	.short	(.L_9 - .L_8)
	.align		4
.L_8:
        /*0034*/ 	.word	index@(_Z9maxKerneliPiS_)
        /*0038*/ 	.word	0x00000000


	//----- nvinfo : EIATTR_MIN_STACK_SIZE
	.align		4
.L_9:
        /*003c*/ 	.byte	0x04, 0x12
        /*003e*/ 	.short	(.L_11 - .L_10)
	.align		4
.L_10:
        /*0040*/ 	.word	index@(_Z9addKerneliPKiPiS1_)
        /*0044*/ 	.word	0x00000000
.L_11:


//--------------------- .nv.compat                --------------------------
	.section	.nv.compat,"",@"SHT_CUDA_COMPAT_INFO"
	.align	4
        /*0000*/ 	.byte	0x02, 0x09, 0x00, 0x00, 0x02, 0x02, 0x01, 0x00, 0x02, 0x05, 0x05, 0x00, 0x03, 0x07, 0x01, 0x01
        /*0010*/ 	.byte	0x02, 0x03, 0x00, 0x00, 0x02, 0x06, 0x01, 0x00, 0x04, 0x0b, 0x08, 0x00, 0x09, 0x00, 0x00, 0x00
        /*0020*/ 	.byte	0x00, 0x00, 0x00, 0x00


//--------------------- .nv.info._Z9maxKerneliPiS_ --------------------------
	.section	.nv.info._Z9maxKerneliPiS_,"",@"SHT_CUDA_INFO"
	.sectionflags	@""
	.align	4


	//----- nvinfo : EIATTR_CUDA_API_VERSION
	.align		4
        /*0000*/ 	.byte	0x04, 0x37
        /*0002*/ 	.short	(.L_13 - .L_12)
.L_12:
        /*0004*/ 	.word	0x00000082


	//----- nvinfo : EIATTR_KPARAM_INFO
	.align		4
.L_13:
        /*0008*/ 	.byte	0x04, 0x17
        /*000a*/ 	.short	(.L_15 - .L_14)
.L_14:
        /*000c*/ 	.word	0x00000000
        /*0010*/ 	.short	0x0002
        /*0012*/ 	.short	0x0010
        /*0014*/ 	.byte	0x00, 0xf5, 0x21, 0x00


	//----- nvinfo : EIATTR_KPARAM_INFO
	.align		4
.L_15:
        /*0018*/ 	.byte	0x04, 0x17
        /*001a*/ 	.short	(.L_17 - .L_16)
.L_16:
        /*001c*/ 	.word	0x00000000
        /*0020*/ 	.short	0x0001
        /*0022*/ 	.short	0x0008
        /*0024*/ 	.byte	0x00, 0xf5, 0x21, 0x00


	//----- nvinfo : EIATTR_KPARAM_INFO
	.align		4
.L_17:
        /*0028*/ 	.byte	0x04, 0x17
        /*002a*/ 	.short	(.L_19 - .L_18)
.L_18:
        /*002c*/ 	.word	0x00000000
        /*0030*/ 	.short	0x0000
        /*0032*/ 	.short	0x0000
        /*0034*/ 	.byte	0x00, 0xf0, 0x11, 0x00


	//----- nvinfo : EIATTR_SPARSE_MMA_MASK
	.align		4
.L_19:
        /*0038*/ 	.byte	0x03, 0x50
        /*003a*/ 	.short	0x0000


	//----- nvinfo : EIATTR_MAXREG_COUNT
	.align		4
        /*003c*/ 	.byte	0x03, 0x1b
        /*003e*/ 	.short	0x00ff


	//----- nvinfo : EIATTR_MERCURY_ISA_VERSION
	.align		4
        /*0040*/ 	.byte	0x03, 0x5f
        /*0042*/ 	.short	0x0101


	//----- nvinfo : EIATTR_VRC_CTA_INIT_COUNT
	.align		4
        /*0044*/ 	.byte	0x02, 0x4a
	.zero		1
	.zero		1


	//----- nvinfo : EIATTR_EXIT_INSTR_OFFSETS
	.align		4
        /*0048*/ 	.byte	0x04, 0x1c
        /*004a*/ 	.short	(.L_21 - .L_20)


	//   ....[0]....
.L_20:
        /*004c*/ 	.word	0x00000070


	//   ....[1]....
        /*0050*/ 	.word	0x000005d0


	//----- nvinfo : EIATTR_CRS_STACK_SIZE
	.align		4
.L_21:
        /*0054*/ 	.byte	0x04, 0x1e
        /*0056*/ 	.short	(.L_23 - .L_22)
.L_22:
        /*0058*/ 	.word	0x00000000


	//----- nvinfo : EIATTR_CBANK_PARAM_SIZE
	.align		4
.L_23:
        /*005c*/ 	.byte	0x03, 0x19
        /*005e*/ 	.short	0x0018


	//----- nvinfo : EIATTR_PARAM_CBANK
	.align		4
        /*0060*/ 	.byte	0x04, 0x0a
        /*0062*/ 	.short	(.L_25 - .L_24)
	.align		4
.L_24:
        /*0064*/ 	.word	index@(.nv.constant0._Z9maxKerneliPiS_)
        /*0068*/ 	.short	0x0380
        /*006a*/ 	.short	0x0018


	//----- nvinfo : EIATTR_SW_WAR
	.align		4
.L_25:
        /*006c*/ 	.byte	0x04, 0x36
        /*006e*/ 	.short	(.L_27 - .L_26)
.L_26:
        /*0070*/ 	.word	0x00000008
.L_27:


//--------------------- .nv.info._Z9addKerneliPKiPiS1_ --------------------------
	.section	.nv.info._Z9addKerneliPKiPiS1_,"",@"SHT_CUDA_INFO"
	.sectionflags	@""
	.align	4


	//----- nvinfo : EIATTR_CUDA_API_VERSION
	.align		4
        /*0000*/ 	.byte	0x04, 0x37
        /*0002*/ 	.short	(.L_29 - .L_28)
.L_28:
        /*0004*/ 	.word	0x00000082


	//----- nvinfo : EIATTR_KPARAM_INFO
	.align		4
.L_29:
        /*0008*/ 	.byte	0x04, 0x17
        /*000a*/ 	.short	(.L_31 - .L_30)
.L_30:
        /*000c*/ 	.word	0x00000000
        /*0010*/ 	.short	0x0003
        /*0012*/ 	.short	0x0018
        /*0014*/ 	.byte	0x00, 0xf5, 0x21, 0x00


	//----- nvinfo : EIATTR_KPARAM_INFO
	.align		4
.L_31:
        /*0018*/ 	.byte	0x04, 0x17
        /*001a*/ 	.short	(.L_33 - .L_32)
.L_32:
        /*001c*/ 	.word	0x00000000
        /*0020*/ 	.short	0x0002
        /*0022*/ 	.short	0x0010
        /*0024*/ 	.byte	0x00, 0xf5, 0x21, 0x00


	//----- nvinfo : EIATTR_KPARAM_INFO
	.align		4
.L_33:
        /*0028*/ 	.byte	0x04, 0x17
        /*002a*/ 	.short	(.L_35 - .L_34)
.L_34:
        /*002c*/ 	.word	0x00000000
        /*0030*/ 	.short	0x0001
        /*0032*/ 	.short	0x0008
        /*0034*/ 	.byte	0x00, 0xf5, 0x21, 0x00


	//----- nvinfo : EIATTR_KPARAM_INFO
	.align		4
.L_35:
        /*0038*/ 	.byte	0x04, 0x17
        /*003a*/ 	.short	(.L_37 - .L_36)
.L_36:
        /*003c*/ 	.word	0x00000000
        /*0040*/ 	.short	0x0000
        /*0042*/ 	.short	0x0000
        /*0044*/ 	.byte	0x00, 0xf0, 0x11, 0x00


	//----- nvinfo : EIATTR_SPARSE_MMA_MASK
	.align		4
.L_37:
        /*0048*/ 	.byte	0x03, 0x50
        /*004a*/ 	.short	0x0000


	//----- nvinfo : EIATTR_MAXREG_COUNT
	.align		4
        /*004c*/ 	.byte	0x03, 0x1b
        /*004e*/ 	.short	0x00ff


	//----- nvinfo : EIATTR_NUM_BARRIERS
	.align		4
        /*0050*/ 	.byte	0x02, 0x4c
        /*0052*/ 	.byte	0x01
	.zero		1


	//----- nvinfo : EIATTR_MERCURY_ISA_VERSION
	.align		4
        /*0054*/ 	.byte	0x03, 0x5f
        /*0056*/ 	.short	0x0101


	//----- nvinfo : EIATTR_VRC_CTA_INIT_COUNT
	.align		4
        /*0058*/ 	.byte	0x02, 0x4a
	.zero		1
	.zero		1


	//----- nvinfo : EIATTR_EXIT_INSTR_OFFSETS
	.align		4
        /*005c*/ 	.byte	0x04, 0x1c
        /*005e*/ 	.short	(.L_39 - .L_38)


	//   ....[0]....
.L_38:
        /*0060*/ 	.word	0x00000070


	//   ....[1]....
        /*0064*/ 	.word	0x00000250


	//----- nvinfo : EIATTR_CRS_STACK_SIZE
	.align		4
.L_39:
        /*0068*/ 	.byte	0x04, 0x1e
        /*006a*/ 	.short	(.L_41 - .L_40)
.L_40:
        /*006c*/ 	.word	0x00000000


	//----- nvinfo : EIATTR_CBANK_PARAM_SIZE
	.align		4
.L_41:
        /*0070*/ 	.byte	0x03, 0x19
        /*0072*/ 	.short	0x0020


	//----- nvinfo : EIATTR_PARAM_CBANK
	.align		4
        /*0074*/ 	.byte	0x04, 0x0a
        /*0076*/ 	.short	(.L_43 - .L_42)
	.align		4
.L_42:
        /*0078*/ 	.word	index@(.nv.constant0._Z9addKerneliPKiPiS1_)
        /*007c*/ 	.short	0x0380
        /*007e*/ 	.short	0x0020


	//----- nvinfo : EIATTR_SW_WAR
	.align		4
.L_43:
        /*0080*/ 	.byte	0x04, 0x36
        /*0082*/ 	.short	(.L_45 - .L_44)
.L_44:
        /*0084*/ 	.word	0x00000008
.L_45:


//--------------------- .nv.callgraph             --------------------------
	.section	.nv.callgraph,"",@"SHT_CUDA_CALLGRAPH"
	.align	4
	.sectionentsize	8
	.align		4
        /*0000*/ 	.word	0x00000000
	.align		4
        /*0004*/ 	.word	0xffffffff
	.align		4
        /*0008*/ 	.word	0x00000000
	.align		4
        /*000c*/ 	.word	0xfffffffe
	.align		4
        /*0010*/ 	.word	0x00000000
	.align		4
        /*0014*/ 	.word	0xfffffffd
	.align		4
        /*0018*/ 	.word	0x00000000
	.align		4
        /*001c*/ 	.word	0xfffffffc


//--------------------- .text._Z9maxKerneliPiS_   --------------------------
	.section	.text._Z9maxKerneliPiS_,"ax",@progbits
	.align	128
        .global         _Z9maxKerneliPiS_
        .type           _Z9maxKerneliPiS_,@function
        .size           _Z9maxKerneliPiS_,(.L_x_22 - _Z9maxKerneliPiS_)
        .other          _Z9maxKerneliPiS_,@"STO_CUDA_ENTRY STV_DEFAULT"
_Z9maxKerneliPiS_:
.text._Z9maxKerneliPiS_:
[----:B------:R-:W-:Y:S01]  /*0000*/  LDC R1, c[0x0][0x37c] ;  /* 0x0000df00ff017b82 */ /* 0x000fe20000000800 */
[----:B------:R-:W0:Y:S07]  /*0010*/  S2R R0, SR_TID.X ;  /* 0x0000000000007919 */ /* 0x000e2e0000002100 */
[----:B------:R-:W0:Y:S01]  /*0020*/  S2UR UR5, SR_CTAID.X ;  /* 0x00000000000579c3 */ /* 0x000e220000002500 */
[----:B------:R-:W1:Y:S07]  /*0030*/  LDCU UR4, c[0x0][0x380] ;  /* 0x00007000ff0477ac */ /* 0x000e6e0008000800 */
[----:B------:R-:W0:Y:S02]  /*0040*/  LDC R3, c[0x0][0x360] ;  /* 0x0000d800ff037b82 */ /* 0x000e240000000800 */
[----:B0-----:R-:W-:-:S05]  /*0050*/  IMAD R0, R3, UR5, R0 ;  /* 0x0000000503007c24 */ /* 0x001fca000f8e0200 */
[----:B-1----:R-:W-:-:S13]  /*0060*/  ISETP.GE.AND P0, PT, R0, UR4, PT ;  /* 0x0000000400007c0c */ /* 0x002fda000bf06270 */
[----:B------:R-:W-:Y:S05]  /*0070*/  @P0 EXIT ;  /* 0x000000000000094d */ /* 0x000fea0003800000 */
[----:B------:R-:W0:Y:S01]  /*0080*/  LDCU UR5, c[0x0][0x370] ;  /* 0x00006e00ff0577ac */ /* 0x000e220008000800 */
[----:B------:R-:W1:Y:S01]  /*0090*/  LDCU.64 UR6, c[0x0][0x358] ;  /* 0x00006b00ff0677ac */ /* 0x000e620008000a00 */
[----:B------:R-:W-:Y:S01]  /*00a0*/  UIADD3 UR4, UPT, UPT, UR4, -0x1, URZ ;  /* 0xffffffff04047890 */ /* 0x000fe2000fffe0ff */
[----:B0-----:R-:W-:-:S11]  /*00b0*/  IMAD R3, R3, UR5, RZ ;  /* 0x0000000503037c24 */ /* 0x001fd6000f8e02ff */
.L_x_16:
[----:B------:R-:W-:Y:S01]  /*00c0*/  ISETP.GE.AND P0, PT, R0, 0x1, PT ;  /* 0x000000010000780c */ /* 0x000fe20003f06270 */
[----:B------:R-:W-:-:S12]  /*00d0*/  BSSY B0, `(.L_x_0) ;  /* 0x000001b000007945 */ /* 0x000fd80003800000 */
[----:B012--5:R-:W-:Y:S05]  /*00e0*/  @!P0 BRA `(.L_x_1) ;  /* 0x0000000000648947 */ /* 0x027fea0003800000 */
[----:B------:R-:W0:Y:S01]  /*00f0*/  LDC.64 R4, c[0x0][0x390] ;  /* 0x0000e400ff047b82 */ /* 0x000e220000000a00 */
[----:B------:R-:W-:Y:S01]  /*0100*/  VIADD R9, R0, 0xffffffff ;  /* 0xffffffff00097836 */ /* 0x000fe20000000000 */
[----:B------:R-:W-:Y:S01]  /*0110*/  BSSY B1, `(.L_x_2) ;  /* 0x0000015000017945 */ /* 0x000fe20003800000 */
[----:B------:R-:W-:-:S05]  /*0120*/  IMAD.MOV.U32 R11, RZ, RZ, 0x1 ;  /* 0x00000001ff0b7424 */ /* 0x000fca00078e00ff */
[----:B------:R-:W2:Y:S01]  /*0130*/  LDC.64 R6, c[0x0][0x388] ;  /* 0x0000e200ff067b82 */ /* 0x000ea20000000a00 */
[----:B0-----:R-:W-:-:S04]  /*0140*/  IMAD.WIDE.U32 R4, R9, 0x4, R4 ;  /* 0x0000000409047825 */ /* 0x001fc800078e0004 */
[----:B--2---:R-:W-:-:S07]  /*0150*/  IMAD.WIDE.U32 R6, R9, 0x4, R6 ;  /* 0x0000000409067825 */ /* 0x004fce00078e0006 */
.L_x_5:
[----:B------:R-:W-:Y:S01]  /*0160*/  IMAD.MOV.U32 R10, RZ, RZ, RZ ;  /* 0x000000ffff0a7224 */ /* 0x000fe200078e00ff */
[----:B------:R-:W-:Y:S05]  /*0170*/  YIELD ;  /* 0x0000000000007946 */ /* 0x000fea0003800000 */
[----:B------:R-:W2:Y:S01]  /*0180*/  ATOMG.E.CAS.STRONG.GPU PT, R2, [R4], R10, R11 ;  /* 0x0000000a040273a9 */ /* 0x000ea200001ee10b */
[----:B------:R-:W-:Y:S01]  /*0190*/  BSSY.RECONVERGENT B2, `(.L_x_3) ;  /* 0x0000007000027945 */ /* 0x000fe20003800200 */
[C---:B--2---:R-:W-:Y:S02]  /*01a0*/  ISETP.NE.AND P0, PT, R2.reuse, RZ, PT ;  /* 0x000000ff0200720c */ /* 0x044fe40003f05270 */
[----:B------:R-:W-:-:S11]  /*01b0*/  ISETP.NE.AND P1, PT, R2, RZ, PT ;  /* 0x000000ff0200720c */ /* 0x000fd60003f25270 */
[----:B0-----:R-:W-:Y:S05]  /*01c0*/  @P0 BRA `(.L_x_4) ;  /* 0x00000000000c0947 */ /* 0x001fea0003800000 */
[----:B-1----:R-:W2:Y:S02]  /*01d0*/  LDG.E R9, desc[UR6][R6.64] ;  /* 0x0000000606097981 */ /* 0x002ea4000c1e1900 */
[----:B--2---:R-:W-:-:S05]  /*01e0*/  VIMNMX R9, PT, PT, R9, R0, !PT ;  /* 0x0000000009097248 */ /* 0x004fca0007fe0100 */
[----:B------:R0:W-:Y:S02]  /*01f0*/  STG.E desc[UR6][R6.64], R9 ;  /* 0x0000000906007986 */ /* 0x0001e4000c101906 */
.L_x_4:
[----:B-1----:R-:W-:Y:S05]  /*0200*/  BSYNC.RECONVERGENT B2 ;  /* 0x0000000000027941 */ /* 0x002fea0003800200 */
.L_x_3:
[----:B------:R-:W-:Y:S06]  /*0210*/  MEMBAR.SC.SYS ;  /* 0x0000000000007992 */ /* 0x000fec0000003000 */
[----:B------:R-:W-:-:S00]  /*0220*/  ERRBAR ;  /* 0x00000000000079ab */ /* 0x000fc00000000000 */
[----:B------:R-:W-:Y:S06]  /*0230*/  CGAERRBAR ;  /* 0x00000000000075ab */ /* 0x000fec0000000000 */
[----:B------:R-:W-:Y:S01]  /*0240*/  CCTL.IVALL ;  /* 0x00000000ff00798f */ /* 0x000fe20002000000 */
[----:B------:R-:W-:Y:S05]  /*0250*/  @P1 BRA `(.L_x_5) ;  /* 0xfffffffc00c01947 */ /* 0x000fea000383ffff */
[----:B------:R-:W-:Y:S05]  /*0260*/  BSYNC B1 ;  /* 0x0000000000017941 */ /* 0x000fea0003800000 */
.L_x_2:
[----:B------:R2:W5:Y:S02]  /*0270*/  ATOMG.E.EXCH.STRONG.GPU PT, RZ, desc[UR6][R4.64], RZ ;  /* 0x800000ff04ff79a8 */ /* 0x000564000c1ef106 */
.L_x_1:
[----:B-1----:R-:W-:Y:S05]  /*0280*/  BSYNC B0 ;  /* 0x0000000000007941 */ /* 0x002fea0003800000 */
.L_x_0:
[----:B--2---:R-:W1:Y:S01]  /*0290*/  LDC.64 R4, c[0x0][0x390] ;  /* 0x0000e400ff047b82 */ /* 0x004e620000000a00 */
[----:B------:R-:W-:Y:S01]  /*02a0*/  BSSY B0, `(.L_x_6) ;  /* 0x0000015000007945 */ /* 0x000fe20003800000 */
[----:B------:R-:W-:-:S06]  /*02b0*/  IMAD.MOV.U32 R11, RZ, RZ, 0x1 ;  /* 0x00000001ff0b7424 */ /* 0x000fcc00078e00ff */
[----:B0-----:R-:W0:Y:S01]  /*02c0*/  LDC.64 R6, c[0x0][0x388] ;  /* 0x0000e200ff067b82 */ /* 0x001e220000000a00 */
[----:B-1----:R-:W-:-:S04]  /*02d0*/  IMAD.WIDE R4, R0, 0x4, R4 ;  /* 0x0000000400047825 */ /* 0x002fc800078e0204 */
[----:B0-----:R-:W-:-:S07]  /*02e0*/  IMAD.WIDE R6, R0, 0x4, R6 ;  /* 0x0000000400067825 */ /* 0x001fce00078e0206 */
.L_x_9:
[----:B------:R-:W-:Y:S01]  /*02f0*/  HFMA2 R10, -RZ, RZ, 0, 0 ;  /* 0x00000000ff0a7431 */ /* 0x000fe200000001ff */
[----:B------:R-:W-:Y:S05]  /*0300*/  YIELD ;  /* 0x0000000000007946 */ /* 0x000fea0003800000 */
[----:B------:R-:W2:Y:S01]  /*0310*/  ATOMG.E.CAS.STRONG.GPU PT, R2, [R4], R10, R11 ;  /* 0x0000000a040273a9 */ /* 0x000ea200001ee10b */
[----:B------:R-:W-:Y:S01]  /*0320*/  BSSY.RECONVERGENT B1, `(.L_x_7) ;  /* 0x0000007000017945 */ /* 0x000fe20003800200 */
[C---:B--2---:R-:W-:Y:S02]  /*0330*/  ISETP.NE.AND P0, PT, R2.reuse, RZ, PT ;  /* 0x000000ff0200720c */ /* 0x044fe40003f05270 */
[----:B------:R-:W-:-:S11]  /*0340*/  ISETP.NE.AND P1, PT, R2, RZ, PT ;  /* 0x000000ff0200720c */ /* 0x000fd60003f25270 */
[----:B0-----:R-:W-:Y:S05]  /*0350*/  @P0 BRA `(.L_x_8) ;  /* 0x00000000000c0947 */ /* 0x001fea0003800000 */
[----:B------:R-:W2:Y:S02]  /*0360*/  LDG.E R9, desc[UR6][R6.64] ;  /* 0x0000000606097981 */ /* 0x000ea4000c1e1900 */
[----:B--2---:R-:W-:-:S05]  /*0370*/  VIMNMX R9, PT, PT, R9, R0, !PT ;  /* 0x0000000009097248 */ /* 0x004fca0007fe0100 */
[----:B------:R0:W-:Y:S02]  /*0380*/  STG.E desc[UR6][R6.64], R9 ;  /* 0x0000000906007986 */ /* 0x0001e4000c101906 */
.L_x_8:
[----:B------:R-:W-:Y:S05]  /*0390*/  BSYNC.RECONVERGENT B1 ;  /* 0x0000000000017941 */ /* 0x000fea0003800200 */
.L_x_7:
[----:B------:R-:W-:Y:S06]  /*03a0*/  MEMBAR.SC.SYS ;  /* 0x0000000000007992 */ /* 0x000fec0000003000 */
[----:B------:R-:W-:-:S00]  /*03b0*/  ERRBAR ;  /* 0x00000000000079ab */ /* 0x000fc00000000000 */
[----:B------:R-:W-:Y:S06]  /*03c0*/  CGAERRBAR ;  /* 0x00000000000075ab */ /* 0x000fec0000000000 */
[----:B------:R-:W-:Y:S01]  /*03d0*/  CCTL.IVALL ;  /* 0x00000000ff00798f */ /* 0x000fe20002000000 */
[----:B------:R-:W-:Y:S05]  /*03e0*/  @P1 BRA `(.L_x_9) ;  /* 0xfffffffc00c01947 */ /* 0x000fea000383ffff */
[----:B------:R-:W-:Y:S05]  /*03f0*/  BSYNC B0 ;  /* 0x0000000000007941 */ /* 0x000fea0003800000 */
.L_x_6:
[----:B------:R-:W-:Y:S01]  /*0400*/  ISETP.GE.AND P0, PT, R0, UR4, PT ;  /* 0x0000000400007c0c */ /* 0x000fe2000bf06270 */
[----:B------:R1:W5:Y:S01]  /*0410*/  ATOMG.E.EXCH.STRONG.GPU PT, RZ, desc[UR6][R4.64], RZ ;  /* 0x800000ff04ff79a8 */ /* 0x000362000c1ef106 */
[----:B------:R-:W-:Y:S11]  /*0420*/  BSSY B0, `(.L_x_10) ;  /* 0x0000016000007945 */ /* 0x000ff60003800000 */
[----:B-1----:R-:W-:Y:S05]  /*0430*/  @P0 BRA `(.L_x_11) ;  /* 0x0000000000500947 */ /* 0x002fea0003800000 */
[----:B------:R-:W-:Y:S01]  /*0440*/  BSSY B1, `(.L_x_12) ;  /* 0x0000012000017945 */ /* 0x000fe20003800000 */
[----:B------:R-:W-:-:S07]  /*0450*/  IMAD.MOV.U32 R11, RZ, RZ, 0x1 ;  /* 0x00000001ff0b7424 */ /* 0x000fce00078e00ff */
.L_x_15:
[----:B------:R-:W-:Y:S01]  /*0460*/  IMAD.MOV.U32 R10, RZ, RZ, RZ ;  /* 0x000000ffff0a7224 */ /* 0x000fe200078e00ff */
[----:B------:R-:W-:Y:S05]  /*0470*/  YIELD ;  /* 0x0000000000007946 */ /* 0x000fea0003800000 */
[----:B------:R-:W2:Y:S01]  /*0480*/  ATOMG.E.CAS.STRONG.GPU PT, R2, [R4+0x4], R10, R11 ;  /* 0x0000040a040273a9 */ /* 0x000ea200001ee10b */
[----:B------:R-:W-:Y:S01]  /*0490*/  BSSY.RECONVERGENT B2, `(.L_x_13) ;  /* 0x0000007000027945 */ /* 0x000fe20003800200 */
[C---:B--2---:R-:W-:Y:S02]  /*04a0*/  ISETP.NE.AND P0, PT, R2.reuse, RZ, PT ;  /* 0x000000ff0200720c */ /* 0x044fe40003f05270 */
[----:B------:R-:W-:-:S11]  /*04b0*/  ISETP.NE.AND P1, PT, R2, RZ, PT ;  /* 0x000000ff0200720c */ /* 0x000fd60003f25270 */
[----:B-1----:R-:W-:Y:S05]  /*04c0*/  @P0 BRA `(.L_x_14) ;  /* 0x00000000000c0947 */ /* 0x002fea0003800000 */
[----:B0-----:R-:W2:Y:S02]  /*04d0*/  LDG.E R9, desc[UR6][R6.64+0x4] ;  /* 0x0000040606097981 */ /* 0x001ea4000c1e1900 */
[----:B--2---:R-:W-:-:S05]  /*04e0*/  VIMNMX R9, PT, PT, R9, R0, !PT ;  /* 0x0000000009097248 */ /* 0x004fca0007fe0100 */
[----:B------:R1:W-:Y:S02]  /*04f0*/  STG.E desc[UR6][R6.64+0x4], R9 ;  /* 0x0000040906007986 */ /* 0x0003e4000c101906 */
.L_x_14:
[----:B------:R-:W-:Y:S05]  /*0500*/  BSYNC.RECONVERGENT B2 ;  /* 0x0000000000027941 */ /* 0x000fea0003800200 */
.L_x_13:
[----:B------:R-:W-:Y:S06]  /*0510*/  MEMBAR.SC.SYS ;  /* 0x0000000000007992 */ /* 0x000fec0000003000 */
[----:B------:R-:W-:-:S00]  /*0520*/  ERRBAR ;  /* 0x00000000000079ab */ /* 0x000fc00000000000 */
[----:B------:R-:W-:Y:S06]  /*0530*/  CGAERRBAR ;  /* 0x00000000000075ab */ /* 0x000fec0000000000 */
[----:B------:R-:W-:Y:S01]  /*0540*/  CCTL.IVALL ;  /* 0x00000000ff00798f */ /* 0x000fe20002000000 */
[----:B------:R-:W-:Y:S05]  /*0550*/  @P1 BRA `(.L_x_15) ;  /* 0xfffffffc00c01947 */ /* 0x000fea000383ffff */
[----:B------:R-:W-:Y:S05]  /*0560*/  BSYNC B1 ;  /* 0x0000000000017941 */ /* 0x000fea0003800000 */
.L_x_12:
[----:B------:R2:W5:Y:S02]  /*0570*/  ATOMG.E.EXCH.STRONG.GPU PT, RZ, desc[UR6][R4.64+0x4], RZ ;  /* 0x800004ff04ff79a8 */ /* 0x000564000c1ef106 */
.L_x_11:
[----:B------:R-:W-:Y:S05]  /*0580*/  BSYNC B0 ;  /* 0x0000000000007941 */ /* 0x000fea0003800000 */
.L_x_10:
[----:B------:R-:W3:Y:S01]  /*0590*/  LDCU UR5, c[0x0][0x380] ;  /* 0x00007000ff0577ac */ /* 0x000ee20008000800 */
[----:B------:R-:W-:-:S04]  /*05a0*/  IADD3 R0, PT, PT, R3, R0, RZ ;  /* 0x0000000003007210 */ /* 0x000fc80007ffe0ff */
[----:B---3--:R-:W-:-:S13]  /*05b0*/  ISETP.GE.AND P0, PT, R0, UR5, PT ;  /* 0x0000000500007c0c */ /* 0x008fda000bf06270 */
[----:B------:R-:W-:Y:S05]  /*05c0*/  @!P0 BRA `(.L_x_16) ;  /* 0xfffffff800bc8947 */ /* 0x000fea000383ffff */
[----:B------:R-:W-:Y:S05]  /*05d0*/  EXIT ;  /* 0x000000000000794d */ /* 0x000fea0003800000 */
.L_x_17:
[----:B------:R-:W-:-:S00]  /*05e0*/  BRA `(.L_x_17) ;  /* 0xfffffffc00fc7947 */ /* 0x000fc0000383ffff */
[----:B------:R-:W-:-:S00]  /*05f0*/  NOP ;  /* 0x0000000000007918 */ /* 0x000fc00000000000 */
        /* <DEDUP_REMOVED lines=8> */
.L_x_22:


//--------------------- .text._Z9addKerneliPKiPiS1_ --------------------------
	.section	.text._Z9addKerneliPKiPiS1_,"ax",@progbits
	.align	128
        .global         _Z9addKerneliPKiPiS1_
        .type           _Z9addKerneliPKiPiS1_,@function
        .size           _Z9addKerneliPKiPiS1_,(.L_x_23 - _Z9addKerneliPKiPiS1_)
        .other          _Z9addKerneliPKiPiS1_,@"STO_CUDA_ENTRY STV_DEFAULT"
_Z9addKerneliPKiPiS1_:
.text._Z9addKerneliPKiPiS1_:
        /* <DEDUP_REMOVED lines=10> */
[----:B0-----:R-:W-:-:S07]  /*00a0*/  IMAD R9, R9, UR4, RZ ;  /* 0x0000000409097c24 */ /* 0x001fce000f8e02ff */
.L_x_20:
[----:B------:R-:W-:Y:S05]  /*00b0*/  WARPSYNC.ALL ;  /* 0x0000000000007948 */ /* 0x000fea0003800000 */
[----:B------:R-:W-:Y:S01]  /*00c0*/  BAR.SYNC.DEFER_BLOCKING 0x0 ;  /* 0x0000000000007b1d */ /* 0x000fe20000010000 */
[----:B------:R-:W-:-:S07]  /*00d0*/  HFMA2 R5, -RZ, RZ, 0, 5.9604644775390625e-08 ;  /* 0x00000001ff057431 */ /* 0x000fce00000001ff */
[----:B------:R-:W0:Y:S01]  /*00e0*/  LDC.64 R2, c[0x0][0x398] ;  /* 0x0000e600ff027b82 */ /* 0x000e220000000a00 */
[----:B-----5:R-:W-:Y:S01]  /*00f0*/  BSSY B0, `(.L_x_18) ;  /* 0x0000005000007945 */ /* 0x020fe20003800000 */
.L_x_19:
[----:B------:R-:W-:Y:S05]  /*0100*/  YIELD ;  /* 0x0000000000007946 */ /* 0x000fea0003800000 */
[----:B01----:R-:W2:Y:S02]  /*0110*/  ATOMG.E.EXCH.STRONG.GPU PT, R4, desc[UR6][R2.64], R5 ;  /* 0x80000005020479a8 */ /* 0x003ea4000c1ef106 */
[----:B--2---:R-:W-:-:S13]  /*0120*/  ISETP.NE.AND P0, PT, R4, RZ, PT ;  /* 0x000000ff0400720c */ /* 0x004fda0003f05270 */
[----:B------:R-:W-:Y:S05]  /*0130*/  @P0 BRA `(.L_x_19) ;  /* 0xfffffffc00f00947 */ /* 0x000fea000383ffff */
[----:B------:R-:W-:Y:S05]  /*0140*/  BSYNC B0 ;  /* 0x0000000000007941 */ /* 0x000fea0003800000 */
.L_x_18:
[----:B------:R-:W0:Y:S08]  /*0150*/  LDC.64 R4, c[0x0][0x388] ;  /* 0x0000e200ff047b82 */ /* 0x000e300000000a00 */
[----:B------:R-:W1:Y:S01]  /*0160*/  LDC.64 R6, c[0x0][0x390] ;  /* 0x0000e400ff067b82 */ /* 0x000e620000000a00 */
[----:B0-----:R-:W-:-:S06]  /*0170*/  IMAD.WIDE R4, R0, 0x4, R4 ;  /* 0x0000000400047825 */ /* 0x001fcc00078e0204 */
[----:B------:R-:W2:Y:S04]  /*0180*/  LDG.E R4, desc[UR6][R4.64] ;  /* 0x0000000604047981 */ /* 0x000ea8000c1e1900 */
[----:B-1----:R-:W2:Y:S02]  /*0190*/  LDG.E R11, desc[UR6][R6.64] ;  /* 0x00000006060b7981 */ /* 0x002ea4000c1e1900 */
[----:B--2---:R-:W-:-:S05]  /*01a0*/  IADD3 R11, PT, PT, R4, R11, RZ ;  /* 0x0000000b040b7210 */ /* 0x004fca0007ffe0ff */
[----:B------:R0:W-:Y:S01]  /*01b0*/  STG.E desc[UR6][R6.64], R11 ;  /* 0x0000000b06007986 */ /* 0x0001e2000c101906 */
[----:B------:R-:W-:Y:S06]  /*01c0*/  MEMBAR.SC.SYS ;  /* 0x0000000000007992 */ /* 0x000fec0000003000 */
[----:B------:R-:W-:-:S00]  /*01d0*/  ERRBAR ;  /* 0x00000000000079ab */ /* 0x000fc00000000000 */
[----:B------:R-:W-:Y:S06]  /*01e0*/  CGAERRBAR ;  /* 0x00000000000075ab */ /* 0x000fec0000000000 */
[----:B------:R-:W-:Y:S01]  /*01f0*/  CCTL.IVALL ;  /* 0x00000000ff00798f */ /* 0x000fe20002000000 */
[----:B------:R-:W1:Y:S01]  /*0200*/  LDCU UR4, c[0x0][0x380] ;  /* 0x00007000ff0477ac */ /* 0x000e620008000800 */
[----:B------:R-:W-:Y:S02]  /*0210*/  IADD3 R0, PT, PT, R9, R0, RZ ;  /* 0x0000000009007210 */ /* 0x000fe40007ffe0ff */
[----:B------:R0:W5:Y:S02]  /*0220*/  ATOMG.E.EXCH.STRONG.GPU PT, RZ, desc[UR6][R2.64], RZ ;  /* 0x800000ff02ff79a8 */ /* 0x000164000c1ef106 */
[----:B-1----:R-:W-:-:S13]  /*0230*/  ISETP.GE.AND P0, PT, R0, UR4, PT ;  /* 0x0000000400007c0c */ /* 0x002fda000bf06270 */
[----:B0-----:R-:W-:Y:S05]  /*0240*/  @!P0 BRA `(.L_x_20) ;  /* 0xfffffffc00988947 */ /* 0x001fea000383ffff */
[----:B------:R-:W-:Y:S05]  /*0250*/  EXIT ;  /* 0x000000000000794d */ /* 0x000fea0003800000 */
.L_x_21:
        /* <DEDUP_REMOVED lines=10> */
.L_x_23:


//--------------------- .nv.shared.reserved.0     --------------------------
	.section	.nv.shared.reserved.0,"aw",@nobits
	.weak		__nv_reservedSMEM_offset_0_alias
	.size		__nv_reservedSMEM_offset_0_alias, 0, 64
	.other		__nv_reservedSMEM_offset_0_alias,@"STO_CUDA_RESERVED_SHARED STV_DEFAULT"
__nv_reservedSMEM_offset_0_alias:
	.zero		0
	.zero		64


//--------------------- .nv.constant0._Z9maxKerneliPiS_ --------------------------
	.section	.nv.constant0._Z9maxKerneliPiS_,"a",@progbits
	.sectionflags	@""
	.align	4
.nv.constant0._Z9maxKerneliPiS_:
	.zero		920


//--------------------- .nv.constant0._Z9addKerneliPKiPiS1_ --------------------------
	.section	.nv.constant0._Z9addKerneliPKiPiS1_,"a",@progbits
	.sectionflags	@""
	.align	4
.nv.constant0._Z9addKerneliPKiPiS1_:
	.zero		928


//--------------------- SYMBOLS --------------------------

	.type		.nv.reservedSmem.offset0,@object
	.size		.nv.reservedSmem.offset0,0x4
